//
// Generated by NVIDIA NVVM Compiler
//
// Compiler Build ID: CL-36424714
// Cuda compilation tools, release 13.0, V13.0.88
// Based on NVVM 20.0.0
//

.version 9.0
.target sm_100
.address_size 64

	// .globl	_Z13distance_tripv

.visible .entry _Z13distance_tripv()
{


	ret;

}


// ===== COMPILED SASS (sm_100) =====

	.target	sm_100

	.elftype	@"ET_EXEC"


//--------------------- .note.nv.tkinfo           --------------------------
	.section	.note.nv.tkinfo,"",@"SHT_NOTE"
	.sectionflags	@"SHF_NOTE_NV_TKINFO"
	.tkinfo
        /*0018*/ 	.word	0x00000002
        /*0030*/ 	.string	""
        /*0030*/ 	.string	"ptxas"
        /*0030*/ 	.string	"Cuda compilation tools, release 13.0, V13.0.88"
        /*0030*/ 	.string	"Build cuda_13.0.r13.0/compiler.36424714_0"
        /*0030*/ 	.string	"-arch sm_100 -m 64 "



//--------------------- .note.nv.cuinfo           --------------------------
	.section	.note.nv.cuinfo,"",@"SHT_NOTE"
	.sectionflags	@"SHF_NOTE_NV_CUINFO"
        /*0018*/ 	.short	0x0002
        /*001a*/ 	.short	0x0064
        /*001c*/ 	.short	0x0082
	.zero		2


//--------------------- .nv.info                  --------------------------
	.section	.nv.info,"",@"SHT_CUDA_INFO"
	.align	4


	//----- nvinfo : EIATTR_REGCOUNT
	.align		4
        /*0000*/ 	.byte	0x04, 0x2f
        /*0002*/ 	.short	(.L_1 - .L_0)
	.align		4
.L_0:
        /*0004*/ 	.word	index@(_Z13distance_tripv)
        /*0008*/ 	.word	0x00000004


	//----- nvinfo : EIATTR_FRAME_SIZE
	.align		4
.L_1:
        /*000c*/ 	.byte	0x04, 0x11
        /*000e*/ 	.short	(.L_3 - .L_2)
	.align		4
.L_2:
        /*0010*/ 	.word	index@(_Z13distance_tripv)
        /*0014*/ 	.word	0x00000000


	//----- nvinfo : EIATTR_MIN_STACK_SIZE
	.align		4
.L_3:
        /*0018*/ 	.byte	0x04, 0x12
        /*001a*/ 	.short	(.L_5 - .L_4)
	.align		4
.L_4:
        /*001c*/ 	.word	index@(_Z13distance_tripv)
        /*0020*/ 	.word	0x00000000
.L_5:


//--------------------- .nv.compat                --------------------------
	.section	.nv.compat,"",@"SHT_CUDA_COMPAT_INFO"
	.align	4
        /*0000*/ 	.byte	0x02, 0x09, 0x00, 0x00, 0x02, 0x02, 0x01, 0x00, 0x02, 0x05, 0x05, 0x00, 0x03, 0x07, 0x01, 0x01
        /*0010*/ 	.byte	0x02, 0x03, 0x00, 0x00, 0x02, 0x06, 0x01, 0x00, 0x04, 0x0b, 0x08, 0x00, 0x09, 0x00, 0x00, 0x00
        /*0020*/ 	.byte	0x00, 0x00, 0x00, 0x00


//--------------------- .nv.info._Z13distance_tripv --------------------------
	.section	.nv.info._Z13distance_tripv,"",@"SHT_CUDA_INFO"
	.sectionflags	@""
	.align	4


	//----- nvinfo : EIATTR_CUDA_API_VERSION
	.align		4
        /*0000*/ 	.byte	0x04, 0x37
        /*0002*/ 	.short	(.L_7 - .L_6)
.L_6:
        /*0004*/ 	.word	0x00000082


	//----- nvinfo : EIATTR_SPARSE_MMA_MASK
	.align		4
.L_7:
        /*0008*/ 	.byte	0x03, 0x50
        /*000a*/ 	.short	0x0000


	//----- nvinfo : EIATTR_MAXREG_COUNT
	.align		4
        /*000c*/ 	.byte	0x03, 0x1b
        /*000e*/ 	.short	0x00ff


	//----- nvinfo : EIATTR_MERCURY_ISA_VERSION
	.align		4
        /*0010*/ 	.byte	0x03, 0x5f
        /*0012*/ 	.short	0x0101


	//----- nvinfo : EIATTR_VRC_CTA_INIT_COUNT
	.align		4
        /*0014*/ 	.byte	0x02, 0x4a
	.zero		1
	.zero		1


	//----- nvinfo : EIATTR_EXIT_INSTR_OFFSETS
	.align		4
        /*0018*/ 	.byte	0x04, 0x1c
        /*001a*/ 	.short	(.L_9 - .L_8)


	//   ....[0]....
.L_8:
        /*001c*/ 	.word	0x00000010


	//----- nvinfo : EIATTR_SW_WAR
	.align		4
.L_9:
        /*0020*/ 	.byte	0x04, 0x36
        /*0022*/ 	.short	(.L_11 - .L_10)
.L_10:
        /*0024*/ 	.word	0x00000008
.L_11:


//--------------------- .nv.callgraph             --------------------------
	.section	.nv.callgraph,"",@"SHT_CUDA_CALLGRAPH"
	.align	4
	.sectionentsize	8
	.align		4
        /*0000*/ 	.word	0x00000000
	.align		4
        /*0004*/ 	.word	0xffffffff
	.align		4
        /*0008*/ 	.word	0x00000000
	.align		4
        /*000c*/ 	.word	0xfffffffe
	.align		4
        /*0010*/ 	.word	0x00000000
	.align		4
        /*0014*/ 	.word	0xfffffffd
	.align		4
        /*0018*/ 	.word	0x00000000
	.align		4
        /*001c*/ 	.word	0xfffffffc


//--------------------- .text._Z13distance_tripv  --------------------------
	.section	.text._Z13distance_tripv,"ax",@progbits
	.align	128
        .global         _Z13distance_tripv
        .type           _Z13distance_tripv,@function
        .size           _Z13distance_tripv,(.L_x_1 - _Z13distance_tripv)
        .other          _Z13distance_tripv,@"STO_CUDA_ENTRY STV_DEFAULT"
_Z13distance_tripv:
.text._Z13distance_tripv:
[----:B------:R-:W-:Y:S01]  /*0000*/  LDC R1, c[0x0][0x37c] ;  /* 0x0000df00ff017b82 */ /* 0x000fe20000000800 */
[----:B------:R-:W-:Y:S05]  /*0010*/  EXIT ;  /* 0x000000000000794d */ /* 0x000fea0003800000 */
.L_x_0:
[----:B------:R-:W-:-:S00]  /*0020*/  BRA `(.L_x_0) ;  /* 0xfffffffc00fc7947 */ /* 0x000fc0000383ffff */
[----:B------:R-:W-:-:S00]  /*0030*/  NOP ;  /* 0x0000000000007918 */ /* 0x000fc00000000000 */
        /* <DEDUP_REMOVED lines=12> */
.L_x_1:


//--------------------- .nv.shared.reserved.0     --------------------------
	.section	.nv.shared.reserved.0,"aw",@nobits
	.weak		__nv_reservedSMEM_offset_0_alias
	.size		__nv_reservedSMEM_offset_0_alias, 0, 64
	.other		__nv_reservedSMEM_offset_0_alias,@"STO_CUDA_RESERVED_SHARED STV_DEFAULT"
__nv_reservedSMEM_offset_0_alias:
	.zero		0
	.zero		64


//--------------------- .nv.constant0._Z13distance_tripv --------------------------
	.section	.nv.constant0._Z13distance_tripv,"a",@progbits
	.sectionflags	@""
	.align	4
.nv.constant0._Z13distance_tripv:
	.zero		896


//--------------------- SYMBOLS --------------------------

	.type		.nv.reservedSmem.offset0,@object
	.size		.nv.reservedSmem.offset0,0x4
